//
// Generated by NVIDIA NVVM Compiler
//
// Compiler Build ID: CL-36424714
// Cuda compilation tools, release 13.0, V13.0.88
// Based on NVVM 20.0.0
//

.version 9.0
.target sm_100
.address_size 64


.entry _ZN36_GLOBAL__N__a8261d60_4_k_cu_bbf8ccf212KBuildRangesEPKjjPjS2_j(
	.param .u64 .ptr .align 1 _ZN36_GLOBAL__N__a8261d60_4_k_cu_bbf8ccf212KBuildRangesEPKjjPjS2_j_param_0,
	.param .u32 _ZN36_GLOBAL__N__a8261d60_4_k_cu_bbf8ccf212KBuildRangesEPKjjPjS2_j_param_1,
	.param .u64 .ptr .align 1 _ZN36_GLOBAL__N__a8261d60_4_k_cu_bbf8ccf212KBuildRangesEPKjjPjS2_j_param_2,
	.param .u64 .ptr .align 1 _ZN36_GLOBAL__N__a8261d60_4_k_cu_bbf8ccf212KBuildRangesEPKjjPjS2_j_param_3,
	.param .u32 _ZN36_GLOBAL__N__a8261d60_4_k_cu_bbf8ccf212KBuildRangesEPKjjPjS2_j_param_4
)
{
	.reg .pred 	%p<19>;
	.reg .b32 	%r<41>;
	.reg .b64 	%rd<34>;

	ld.param.u64 	%rd11, [_ZN36_GLOBAL__N__a8261d60_4_k_cu_bbf8ccf212KBuildRangesEPKjjPjS2_j_param_0];
	ld.param.u32 	%r16, [_ZN36_GLOBAL__N__a8261d60_4_k_cu_bbf8ccf212KBuildRangesEPKjjPjS2_j_param_1];
	ld.param.u64 	%rd12, [_ZN36_GLOBAL__N__a8261d60_4_k_cu_bbf8ccf212KBuildRangesEPKjjPjS2_j_param_2];
	ld.param.u64 	%rd13, [_ZN36_GLOBAL__N__a8261d60_4_k_cu_bbf8ccf212KBuildRangesEPKjjPjS2_j_param_3];
	ld.param.u32 	%r17, [_ZN36_GLOBAL__N__a8261d60_4_k_cu_bbf8ccf212KBuildRangesEPKjjPjS2_j_param_4];
	cvta.to.global.u64 	%rd1, %rd13;
	cvta.to.global.u64 	%rd2, %rd12;
	cvta.to.global.u64 	%rd3, %rd11;
	mov.u32 	%r18, %ctaid.x;
	mov.u32 	%r19, %ntid.x;
	mov.u32 	%r20, %tid.x;
	mad.lo.s32 	%r1, %r18, %r19, %r20;
	setp.ne.s32 	%p1, %r1, 0;
	setp.eq.s32 	%p2, %r17, 0;
	or.pred  	%p3, %p2, %p1;
	@%p3 bra 	$L__BB0_12;
	and.b32  	%r2, %r17, 7;
	setp.lt.u32 	%p4, %r17, 8;
	mov.b32 	%r38, 0;
	@%p4 bra 	$L__BB0_4;
	and.b32  	%r38, %r17, -8;
	neg.s32 	%r36, %r38;
	add.s64 	%rd33, %rd2, 16;
	add.s64 	%rd32, %rd1, 16;
$L__BB0_3:
	.pragma "nounroll";
	mov.b32 	%r22, -1;
	st.global.u32 	[%rd33+-16], %r22;
	mov.b32 	%r23, 0;
	st.global.u32 	[%rd32+-16], %r23;
	st.global.u32 	[%rd33+-12], %r22;
	st.global.u32 	[%rd32+-12], %r23;
	st.global.u32 	[%rd33+-8], %r22;
	st.global.u32 	[%rd32+-8], %r23;
	st.global.u32 	[%rd33+-4], %r22;
	st.global.u32 	[%rd32+-4], %r23;
	st.global.u32 	[%rd33], %r22;
	st.global.u32 	[%rd32], %r23;
	st.global.u32 	[%rd33+4], %r22;
	st.global.u32 	[%rd32+4], %r23;
	st.global.u32 	[%rd33+8], %r22;
	st.global.u32 	[%rd32+8], %r23;
	st.global.u32 	[%rd33+12], %r22;
	st.global.u32 	[%rd32+12], %r23;
	add.s32 	%r36, %r36, 8;
	add.s64 	%rd33, %rd33, 32;
	add.s64 	%rd32, %rd32, 32;
	setp.ne.s32 	%p5, %r36, 0;
	@%p5 bra 	$L__BB0_3;
$L__BB0_4:
	setp.eq.s32 	%p6, %r2, 0;
	@%p6 bra 	$L__BB0_12;
	and.b32  	%r8, %r17, 3;
	setp.lt.u32 	%p7, %r2, 4;
	@%p7 bra 	$L__BB0_7;
	mul.wide.u32 	%rd14, %r38, 4;
	add.s64 	%rd15, %rd2, %rd14;
	mov.b32 	%r24, -1;
	st.global.u32 	[%rd15], %r24;
	add.s64 	%rd16, %rd1, %rd14;
	mov.b32 	%r25, 0;
	st.global.u32 	[%rd16], %r25;
	st.global.u32 	[%rd15+4], %r24;
	st.global.u32 	[%rd16+4], %r25;
	st.global.u32 	[%rd15+8], %r24;
	st.global.u32 	[%rd16+8], %r25;
	st.global.u32 	[%rd15+12], %r24;
	st.global.u32 	[%rd16+12], %r25;
	add.s32 	%r38, %r38, 4;
$L__BB0_7:
	setp.eq.s32 	%p8, %r8, 0;
	@%p8 bra 	$L__BB0_12;
	setp.eq.s32 	%p9, %r8, 1;
	@%p9 bra 	$L__BB0_10;
	mul.wide.u32 	%rd17, %r38, 4;
	add.s64 	%rd18, %rd2, %rd17;
	mov.b32 	%r26, -1;
	st.global.u32 	[%rd18], %r26;
	add.s64 	%rd19, %rd1, %rd17;
	mov.b32 	%r27, 0;
	st.global.u32 	[%rd19], %r27;
	st.global.u32 	[%rd18+4], %r26;
	st.global.u32 	[%rd19+4], %r27;
	add.s32 	%r38, %r38, 2;
$L__BB0_10:
	and.b32  	%r28, %r17, 1;
	setp.eq.b32 	%p10, %r28, 1;
	not.pred 	%p11, %p10;
	@%p11 bra 	$L__BB0_12;
	mul.wide.u32 	%rd20, %r38, 4;
	add.s64 	%rd21, %rd2, %rd20;
	mov.b32 	%r29, -1;
	st.global.u32 	[%rd21], %r29;
	add.s64 	%rd22, %rd1, %rd20;
	mov.b32 	%r30, 0;
	st.global.u32 	[%rd22], %r30;
$L__BB0_12:
	bar.sync 	0;
	setp.ge.u32 	%p12, %r1, %r16;
	@%p12 bra 	$L__BB0_21;
	setp.eq.s32 	%p13, %r1, 0;
	mul.wide.u32 	%rd23, %r1, 4;
	add.s64 	%rd10, %rd3, %rd23;
	ld.global.u32 	%r13, [%rd10];
	mov.b32 	%r40, -1;
	@%p13 bra 	$L__BB0_15;
	add.s32 	%r32, %r1, -1;
	mul.wide.u32 	%rd24, %r32, 4;
	add.s64 	%rd25, %rd3, %rd24;
	ld.global.u32 	%r40, [%rd25];
$L__BB0_15:
	setp.ne.s32 	%p14, %r1, 0;
	setp.eq.s32 	%p15, %r13, %r40;
	and.pred  	%p16, %p14, %p15;
	@%p16 bra 	$L__BB0_17;
	mul.wide.u32 	%rd26, %r13, 4;
	add.s64 	%rd27, %rd2, %rd26;
	st.global.u32 	[%rd27], %r1;
$L__BB0_17:
	add.s32 	%r33, %r16, -1;
	setp.ne.s32 	%p17, %r1, %r33;
	@%p17 bra 	$L__BB0_19;
	mul.wide.u32 	%rd30, %r13, 4;
	add.s64 	%rd31, %rd1, %rd30;
	st.global.u32 	[%rd31], %r16;
	bra.uni 	$L__BB0_21;
$L__BB0_19:
	ld.global.u32 	%r34, [%rd10+4];
	setp.eq.s32 	%p18, %r13, %r34;
	@%p18 bra 	$L__BB0_21;
	add.s32 	%r35, %r1, 1;
	mul.wide.u32 	%rd28, %r13, 4;
	add.s64 	%rd29, %rd1, %rd28;
	st.global.u32 	[%rd29], %r35;
$L__BB0_21:
	ret;

}


// ===== COMPILED SASS (sm_100) =====

	.target	sm_100

	.elftype	@"ET_EXEC"


//--------------------- .note.nv.tkinfo           --------------------------
	.section	.note.nv.tkinfo,"",@"SHT_NOTE"
	.sectionflags	@"SHF_NOTE_NV_TKINFO"
	.tkinfo
        /*0018*/ 	.word	0x00000002
        /*0030*/ 	.string	""
        /*0030*/ 	.string	"ptxas"
        /*0030*/ 	.string	"Cuda compilation tools, release 13.0, V13.0.88"
        /*0030*/ 	.string	"Build cuda_13.0.r13.0/compiler.36424714_0"
        /*0030*/ 	.string	"-arch sm_100 -m 64 "



//--------------------- .note.nv.cuinfo           --------------------------
	.section	.note.nv.cuinfo,"",@"SHT_NOTE"
	.sectionflags	@"SHF_NOTE_NV_CUINFO"
        /*0018*/ 	.short	0x0002
        /*001a*/ 	.short	0x0064
        /*001c*/ 	.short	0x0082
	.zero		2


//--------------------- .nv.info                  --------------------------
	.section	.nv.info,"",@"SHT_CUDA_INFO"
	.align	4


	//----- nvinfo : EIATTR_REGCOUNT
	.align		4
        /*0000*/ 	.byte	0x04, 0x2f
        /*0002*/ 	.short	(.L_1 - .L_0)
	.align		4
.L_0:
        /*0004*/ 	.word	index@(_ZN36_GLOBAL__N__a8261d60_4_k_cu_bbf8ccf212KBuildRangesEPKjjPjS2_j)
        /*0008*/ 	.word	0x00000011


	//----- nvinfo : EIATTR_FRAME_SIZE
	.align		4
.L_1:
        /*000c*/ 	.byte	0x04, 0x11
        /*000e*/ 	.short	(.L_3 - .L_2)
	.align		4
.L_2:
        /*0010*/ 	.word	index@(_ZN36_GLOBAL__N__a8261d60_4_k_cu_bbf8ccf212KBuildRangesEPKjjPjS2_j)
        /*0014*/ 	.word	0x00000000


	//----- nvinfo : EIATTR_MIN_STACK_SIZE
	.align		4
.L_3:
        /*0018*/ 	.byte	0x04, 0x12
        /*001a*/ 	.short	(.L_5 - .L_4)
	.align		4
.L_4:
        /*001c*/ 	.word	index@(_ZN36_GLOBAL__N__a8261d60_4_k_cu_bbf8ccf212KBuildRangesEPKjjPjS2_j)
        /*0020*/ 	.word	0x00000000
.L_5:


//--------------------- .nv.compat                --------------------------
	.section	.nv.compat,"",@"SHT_CUDA_COMPAT_INFO"
	.align	4
        /*0000*/ 	.byte	0x02, 0x09, 0x00, 0x00, 0x02, 0x02, 0x01, 0x00, 0x02, 0x05, 0x05, 0x00, 0x03, 0x07, 0x01, 0x01
        /*0010*/ 	.byte	0x02, 0x03, 0x00, 0x00, 0x02, 0x06, 0x01, 0x00, 0x04, 0x0b, 0x08, 0x00, 0x09, 0x00, 0x00, 0x00
        /*0020*/ 	.byte	0x00, 0x00, 0x00, 0x00


//--------------------- .nv.info._ZN36_GLOBAL__N__a8261d60_4_k_cu_bbf8ccf212KBuildRangesEPKjjPjS2_j --------------------------
	.section	.nv.info._ZN36_GLOBAL__N__a8261d60_4_k_cu_bbf8ccf212KBuildRangesEPKjjPjS2_j,"",@"SHT_CUDA_INFO"
	.sectionflags	@""
	.align	4


	//----- nvinfo : EIATTR_CUDA_API_VERSION
	.align		4
        /*0000*/ 	.byte	0x04, 0x37
        /*0002*/ 	.short	(.L_7 - .L_6)
.L_6:
        /*0004*/ 	.word	0x00000082


	//----- nvinfo : EIATTR_KPARAM_INFO
	.align		4
.L_7:
        /*0008*/ 	.byte	0x04, 0x17
        /*000a*/ 	.short	(.L_9 - .L_8)
.L_8:
        /*000c*/ 	.word	0x00000000
        /*0010*/ 	.short	0x0004
        /*0012*/ 	.short	0x0020
        /*0014*/ 	.byte	0x00, 0xf0, 0x11, 0x00


	//----- nvinfo : EIATTR_KPARAM_INFO
	.align		4
.L_9:
        /*0018*/ 	.byte	0x04, 0x17
        /*001a*/ 	.short	(.L_11 - .L_10)
.L_10:
        /*001c*/ 	.word	0x00000000
        /*0020*/ 	.short	0x0003
        /*0022*/ 	.short	0x0018
        /*0024*/ 	.byte	0x00, 0xf5, 0x21, 0x00


	//----- nvinfo : EIATTR_KPARAM_INFO
	.align		4
.L_11:
        /*0028*/ 	.byte	0x04, 0x17
        /*002a*/ 	.short	(.L_13 - .L_12)
.L_12:
        /*002c*/ 	.word	0x00000000
        /*0030*/ 	.short	0x0002
        /*0032*/ 	.short	0x0010
        /*0034*/ 	.byte	0x00, 0xf5, 0x21, 0x00


	//----- nvinfo : EIATTR_KPARAM_INFO
	.align		4
.L_13:
        /*0038*/ 	.byte	0x04, 0x17
        /*003a*/ 	.short	(.L_15 - .L_14)
.L_14:
        /*003c*/ 	.word	0x00000000
        /*0040*/ 	.short	0x0001
        /*0042*/ 	.short	0x0008
        /*0044*/ 	.byte	0x00, 0xf0, 0x11, 0x00


	//----- nvinfo : EIATTR_KPARAM_INFO
	.align		4
.L_15:
        /*0048*/ 	.byte	0x04, 0x17
        /*004a*/ 	.short	(.L_17 - .L_16)
.L_16:
        /*004c*/ 	.word	0x00000000
        /*0050*/ 	.short	0x0000
        /*0052*/ 	.short	0x0000
        /*0054*/ 	.byte	0x00, 0xf5, 0x21, 0x00


	//----- nvinfo : EIATTR_SPARSE_MMA_MASK
	.align		4
.L_17:
        /*0058*/ 	.byte	0x03, 0x50
        /*005a*/ 	.short	0x0000


	//----- nvinfo : EIATTR_MAXREG_COUNT
	.align		4
        /*005c*/ 	.byte	0x03, 0x1b
        /*005e*/ 	.short	0x00ff


	//----- nvinfo : EIATTR_NUM_BARRIERS
	.align		4
        /*0060*/ 	.byte	0x02, 0x4c
        /*0062*/ 	.byte	0x01
	.zero		1


	//----- nvinfo : EIATTR_MERCURY_ISA_VERSION
	.align		4
        /*0064*/ 	.byte	0x03, 0x5f
        /*0066*/ 	.short	0x0101


	//----- nvinfo : EIATTR_VRC_CTA_INIT_COUNT
	.align		4
        /*0068*/ 	.byte	0x02, 0x4a
	.zero		1
	.zero		1


	//----- nvinfo : EIATTR_EXIT_INSTR_OFFSETS
	.align		4
        /*006c*/ 	.byte	0x04, 0x1c
        /*006e*/ 	.short	(.L_19 - .L_18)


	//   ....[0]....
.L_18:
        /*0070*/ 	.word	0x00000640


	//   ....[1]....
        /*0074*/ 	.word	0x00000770


	//   ....[2]....
        /*0078*/ 	.word	0x000007a0


	//   ....[3]....
        /*007c*/ 	.word	0x000007f0


	//----- nvinfo : EIATTR_CRS_STACK_SIZE
	.align		4
.L_19:
        /*0080*/ 	.byte	0x04, 0x1e
        /*0082*/ 	.short	(.L_21 - .L_20)
.L_20:
        /*0084*/ 	.word	0x00000000


	//----- nvinfo : EIATTR_CBANK_PARAM_SIZE
	.align		4
.L_21:
        /*0088*/ 	.byte	0x03, 0x19
        /*008a*/ 	.short	0x0024


	//----- nvinfo : EIATTR_PARAM_CBANK
	.align		4
        /*008c*/ 	.byte	0x04, 0x0a
        /*008e*/ 	.short	(.L_23 - .L_22)
	.align		4
.L_22:
        /*0090*/ 	.word	index@(.nv.constant0._ZN36_GLOBAL__N__a8261d60_4_k_cu_bbf8ccf212KBuildRangesEPKjjPjS2_j)
        /*0094*/ 	.short	0x0380
        /*0096*/ 	.short	0x0024


	//----- nvinfo : EIATTR_SW_WAR
	.align		4
.L_23:
        /*0098*/ 	.byte	0x04, 0x36
        /*009a*/ 	.short	(.L_25 - .L_24)
.L_24:
        /*009c*/ 	.word	0x00000008
.L_25:


//--------------------- .nv.callgraph             --------------------------
	.section	.nv.callgraph,"",@"SHT_CUDA_CALLGRAPH"
	.align	4
	.sectionentsize	8
	.align		4
        /*0000*/ 	.word	0x00000000
	.align		4
        /*0004*/ 	.word	0xffffffff
	.align		4
        /*0008*/ 	.word	0x00000000
	.align		4
        /*000c*/ 	.word	0xfffffffe
	.align		4
        /*0010*/ 	.word	0x00000000
	.align		4
        /*0014*/ 	.word	0xfffffffd
	.align		4
        /*0018*/ 	.word	0x00000000
	.align		4
        /*001c*/ 	.word	0xfffffffc


//--------------------- .text._ZN36_GLOBAL__N__a8261d60_4_k_cu_bbf8ccf212KBuildRangesEPKjjPjS2_j --------------------------
	.section	.text._ZN36_GLOBAL__N__a8261d60_4_k_cu_bbf8ccf212KBuildRangesEPKjjPjS2_j,"ax",@progbits
	.align	128
.text._ZN36_GLOBAL__N__a8261d60_4_k_cu_bbf8ccf212KBuildRangesEPKjjPjS2_j:
        .type           _ZN36_GLOBAL__N__a8261d60_4_k_cu_bbf8ccf212KBuildRangesEPKjjPjS2_j,@function
        .size           _ZN36_GLOBAL__N__a8261d60_4_k_cu_bbf8ccf212KBuildRangesEPKjjPjS2_j,(.L_x_7 - _ZN36_GLOBAL__N__a8261d60_4_k_cu_bbf8ccf212KBuildRangesEPKjjPjS2_j)
        .other          _ZN36_GLOBAL__N__a8261d60_4_k_cu_bbf8ccf212KBuildRangesEPKjjPjS2_j,@"STO_CUDA_ENTRY STV_DEFAULT"
_ZN36_GLOBAL__N__a8261d60_4_k_cu_bbf8ccf212KBuildRangesEPKjjPjS2_j:
[----:B------:R-:W-:Y:S01]  /*0000*/  LDC R1, c[0x0][0x37c] ;  /* 0x0000df00ff017b82 */ /* 0x000fe20000000800 */
[----:B------:R-:W0:Y:S07]  /*0010*/  S2R R3, SR_TID.X ;  /* 0x0000000000037919 */ /* 0x000e2e0000002100 */
[----:B------:R-:W0:Y:S01]  /*0020*/  S2UR UR4, SR_CTAID.X ;  /* 0x00000000000479c3 */ /* 0x000e220000002500 */
[----:B------:R-:W1:Y:S01]  /*0030*/  LDCU.64 UR12, c[0x0][0x358] ;  /* 0x00006b00ff0c77ac */ /* 0x000e620008000a00 */
[----:B------:R-:W-:Y:S06]  /*0040*/  BSSY.RECONVERGENT B0, `(.L_x_0) ;  /* 0x000005c000007945 */ /* 0x000fec0003800200 */
[----:B------:R-:W0:Y:S08]  /*0050*/  LDC R0, c[0x0][0x360] ;  /* 0x0000d800ff007b82 */ /* 0x000e300000000800 */
[----:B------:R-:W2:Y:S01]  /*0060*/  LDC R12, c[0x0][0x3a0] ;  /* 0x0000e800ff0c7b82 */ /* 0x000ea20000000800 */
[----:B0-----:R-:W-:-:S05]  /*0070*/  IMAD R0, R0, UR4, R3 ;  /* 0x0000000400007c24 */ /* 0x001fca000f8e0203 */
[----:B------:R-:W-:-:S04]  /*0080*/  ISETP.NE.AND P0, PT, R0, RZ, PT ;  /* 0x000000ff0000720c */ /* 0x000fc80003f05270 */
[----:B--2---:R-:W-:-:S13]  /*0090*/  ISETP.EQ.OR P0, PT, R12, RZ, P0 ;  /* 0x000000ff0c00720c */ /* 0x004fda0000702670 */
[----:B-1----:R-:W-:Y:S05]  /*00a0*/  @P0 BRA `(.L_x_1) ;  /* 0x0000000400540947 */ /* 0x002fea0003800000 */
[C---:B------:R-:W-:Y:S01]  /*00b0*/  ISETP.GE.U32.AND P1, PT, R12.reuse, 0x8, PT ;  /* 0x000000080c00780c */ /* 0x040fe20003f26070 */
[----:B------:R-:W-:Y:S01]  /*00c0*/  IMAD.MOV.U32 R2, RZ, RZ, RZ ;  /* 0x000000ffff027224 */ /* 0x000fe200078e00ff */
[----:B------:R-:W-:-:S04]  /*00d0*/  LOP3.LUT R14, R12, 0x7, RZ, 0xc0, !PT ;  /* 0x000000070c0e7812 */ /* 0x000fc800078ec0ff */
[----:B------:R-:W-:-:S07]  /*00e0*/  ISETP.NE.AND P0, PT, R14, RZ, PT ;  /* 0x000000ff0e00720c */ /* 0x000fce0003f05270 */
[----:B------:R-:W-:Y:S06]  /*00f0*/  @!P1 BRA `(.L_x_2) ;  /* 0x00000000009c9947 */ /* 0x000fec0003800000 */
[----:B------:R-:W0:Y:S01]  /*0100*/  LDCU.128 UR8, c[0x0][0x390] ;  /* 0x00007200ff0877ac */ /* 0x000e220008000c00 */
[----:B------:R-:W-:-:S05]  /*0110*/  LOP3.LUT R2, R12, 0xfffffff8, RZ, 0xc0, !PT ;  /* 0xfffffff80c027812 */ /* 0x000fca00078ec0ff */
[----:B------:R-:W-:Y:S01]  /*0120*/  IMAD.MOV R3, RZ, RZ, -R2 ;  /* 0x000000ffff037224 */ /* 0x000fe200078e0a02 */
[----:B0-----:R-:W-:Y:S02]  /*0130*/  UIADD3 UR6, UP0, UPT, UR8, 0x10, URZ ;  /* 0x0000001008067890 */ /* 0x001fe4000ff1e0ff */
[----:B------:R-:W-:Y:S02]  /*0140*/  UIADD3 UR4, UP1, UPT, UR10, 0x10, URZ ;  /* 0x000000100a047890 */ /* 0x000fe4000ff3e0ff */
[----:B------:R-:W-:Y:S02]  /*0150*/  UIADD3.X UR7, UPT, UPT, URZ, UR9, URZ, UP0, !UPT ;  /* 0x00000009ff077290 */ /* 0x000fe400087fe4ff */
[----:B------:R-:W-:Y:S01]  /*0160*/  UIADD3.X UR5, UPT, UPT, URZ, UR11, URZ, UP1, !UPT ;  /* 0x0000000bff057290 */ /* 0x000fe20008ffe4ff */
[----:B------:R-:W-:Y:S01]  /*0170*/  MOV R10, UR6 ;  /* 0x00000006000a7c02 */ /* 0x000fe20008000f00 */
[----:B------:R-:W-:Y:S02]  /*0180*/  IMAD.U32 R8, RZ, RZ, UR4 ;  /* 0x00000004ff087e24 */ /* 0x000fe4000f8e00ff */
[----:B------:R-:W-:-:S02]  /*0190*/  IMAD.U32 R11, RZ, RZ, UR7 ;  /* 0x00000007ff0b7e24 */ /* 0x000fc4000f8e00ff */
[----:B------:R-:W-:-:S07]  /*01a0*/  MOV R9, UR5 ;  /* 0x0000000500097c02 */ /* 0x000fce0008000f00 */
.L_x_3:
[----:B0-----:R-:W-:Y:S01]  /*01b0*/  IMAD.MOV.U32 R13, RZ, RZ, -0x1 ;  /* 0xffffffffff0d7424 */ /* 0x001fe200078e00ff */
[----:B------:R-:W-:Y:S01]  /*01c0*/  MOV R5, R11 ;  /* 0x0000000b00057202 */ /* 0x000fe20000000f00 */
[----:B------:R-:W-:Y:S01]  /*01d0*/  IMAD.MOV.U32 R4, RZ, RZ, R10 ;  /* 0x000000ffff047224 */ /* 0x000fe200078e000a */
[----:B------:R-:W-:Y:S01]  /*01e0*/  IADD3 R3, PT, PT, R3, 0x8, RZ ;  /* 0x0000000803037810 */ /* 0x000fe20007ffe0ff */
[----:B------:R-:W-:Y:S02]  /*01f0*/  IMAD.MOV.U32 R6, RZ, RZ, R8 ;  /* 0x000000ffff067224 */ /* 0x000fe400078e0008 */
[----:B------:R-:W-:Y:S01]  /*0200*/  IMAD.MOV.U32 R7, RZ, RZ, R9 ;  /* 0x000000ffff077224 */ /* 0x000fe200078e0009 */
[----:B------:R0:W-:Y:S01]  /*0210*/  STG.E desc[UR12][R4.64+-0x10], R13 ;  /* 0xfffff00d04007986 */ /* 0x0001e2000c10190c */
[----:B------:R-:W-:Y:S02]  /*0220*/  ISETP.NE.AND P1, PT, R3, RZ, PT ;  /* 0x000000ff0300720c */ /* 0x000fe40003f25270 */
[----:B------:R-:W-:Y:S01]  /*0230*/  IADD3 R10, P2, PT, R4, 0x20, RZ ;  /* 0x00000020040a7810 */ /* 0x000fe20007f5e0ff */
[----:B------:R0:W-:Y:S01]  /*0240*/  STG.E desc[UR12][R6.64+-0x10], RZ ;  /* 0xfffff0ff06007986 */ /* 0x0001e2000c10190c */
[----:B------:R-:W-:-:S03]  /*0250*/  IADD3 R8, P3, PT, R6, 0x20, RZ ;  /* 0x0000002006087810 */ /* 0x000fc60007f7e0ff */
[----:B------:R0:W-:Y:S01]  /*0260*/  STG.E desc[UR12][R4.64+-0xc], R13 ;  /* 0xfffff40d04007986 */ /* 0x0001e2000c10190c */
[----:B------:R-:W-:Y:S02]  /*0270*/  IMAD.X R11, RZ, RZ, R5, P2 ;  /* 0x000000ffff0b7224 */ /* 0x000fe400010e0605 */
[----:B------:R-:W-:Y:S01]  /*0280*/  IMAD.X R9, RZ, RZ, R7, P3 ;  /* 0x000000ffff097224 */ /* 0x000fe200018e0607 */
[----:B------:R0:W-:Y:S04]  /*0290*/  STG.E desc[UR12][R6.64+-0xc], RZ ;  /* 0xfffff4ff06007986 */ /* 0x0001e8000c10190c */
[----:B------:R0:W-:Y:S04]  /*02a0*/  STG.E desc[UR12][R4.64+-0x8], R13 ;  /* 0xfffff80d04007986 */ /* 0x0001e8000c10190c */
        /* <DEDUP_REMOVED lines=10> */
[----:B------:R0:W-:Y:S01]  /*0350*/  STG.E desc[UR12][R6.64+0xc], RZ ;  /* 0x00000cff06007986 */ /* 0x0001e2000c10190c */
[----:B------:R-:W-:Y:S05]  /*0360*/  @P1 BRA `(.L_x_3) ;  /* 0xfffffffc00901947 */ /* 0x000fea000383ffff */
.L_x_2:
[----:B------:R-:W-:Y:S05]  /*0370*/  @!P0 BRA `(.L_x_1) ;  /* 0x0000000000a08947 */ /* 0x000fea0003800000 */
[----:B------:R-:W-:Y:S02]  /*0380*/  ISETP.GE.U32.AND P0, PT, R14, 0x4, PT ;  /* 0x000000040e00780c */ /* 0x000fe40003f06070 */
[----:B0-----:R-:W-:-:S04]  /*0390*/  LOP3.LUT R13, R12, 0x3, RZ, 0xc0, !PT ;  /* 0x000000030c0d7812 */ /* 0x001fc800078ec0ff */
[----:B------:R-:W-:-:S07]  /*03a0*/  ISETP.NE.AND P1, PT, R13, RZ, PT ;  /* 0x000000ff0d00720c */ /* 0x000fce0003f25270 */
[----:B------:R-:W-:Y:S06]  /*03b0*/  @!P0 BRA `(.L_x_4) ;  /* 0x0000000000388947 */ /* 0x000fec0003800000 */
[----:B------:R-:W0:Y:S01]  /*03c0*/  LDC.64 R4, c[0x0][0x390] ;  /* 0x0000e400ff047b82 */ /* 0x000e220000000a00 */
[----:B------:R-:W-:-:S07]  /*03d0*/  MOV R3, 0xffffffff ;  /* 0xffffffff00037802 */ /* 0x000fce0000000f00 */
[----:B------:R-:W1:Y:S01]  /*03e0*/  LDC.64 R6, c[0x0][0x398] ;  /* 0x0000e600ff067b82 */ /* 0x000e620000000a00 */
[----:B0-----:R-:W-:-:S05]  /*03f0*/  IMAD.WIDE.U32 R4, R2, 0x4, R4 ;  /* 0x0000000402047825 */ /* 0x001fca00078e0004 */
[----:B------:R0:W-:Y:S01]  /*0400*/  STG.E desc[UR12][R4.64], R3 ;  /* 0x0000000304007986 */ /* 0x0001e2000c10190c */
[----:B-1----:R-:W-:-:S04]  /*0410*/  IMAD.WIDE.U32 R6, R2, 0x4, R6 ;  /* 0x0000000402067825 */ /* 0x002fc800078e0006 */
[----:B------:R-:W-:Y:S01]  /*0420*/  VIADD R2, R2, 0x4 ;  /* 0x0000000402027836 */ /* 0x000fe20000000000 */
[----:B------:R0:W-:Y:S04]  /*0430*/  STG.E desc[UR12][R6.64], RZ ;  /* 0x000000ff06007986 */ /* 0x0001e8000c10190c */
[----:B------:R0:W-:Y:S04]  /*0440*/  STG.E desc[UR12][R4.64+0x4], R3 ;  /* 0x0000040304007986 */ /* 0x0001e8000c10190c */
[----:B------:R0:W-:Y:S04]  /*0450*/  STG.E desc[UR12][R6.64+0x4], RZ ;  /* 0x000004ff06007986 */ /* 0x0001e8000c10190c */
[----:B------:R0:W-:Y:S04]  /*0460*/  STG.E desc[UR12][R4.64+0x8], R3 ;  /* 0x0000080304007986 */ /* 0x0001e8000c10190c */
[----:B------:R0:W-:Y:S04]  /*0470*/  STG.E desc[UR12][R6.64+0x8], RZ ;  /* 0x000008ff06007986 */ /* 0x0001e8000c10190c */
[----:B------:R0:W-:Y:S04]  /*0480*/  STG.E desc[UR12][R4.64+0xc], R3 ;  /* 0x00000c0304007986 */ /* 0x0001e8000c10190c */
[----:B------:R0:W-:Y:S02]  /*0490*/  STG.E desc[UR12][R6.64+0xc], RZ ;  /* 0x00000cff06007986 */ /* 0x0001e4000c10190c */
.L_x_4:
[----:B------:R-:W-:Y:S05]  /*04a0*/  @!P1 BRA `(.L_x_1) ;  /* 0x0000000000549947 */ /* 0x000fea0003800000 */
[----:B------:R-:W1:Y:S01]  /*04b0*/  LDC.64 R8, c[0x0][0x390] ;  /* 0x0000e400ff087b82 */ /* 0x000e620000000a00 */
[----:B0-----:R-:W-:Y:S02]  /*04c0*/  LOP3.LUT R3, R12, 0x1, RZ, 0xc0, !PT ;  /* 0x000000010c037812 */ /* 0x001fe400078ec0ff */
[----:B------:R-:W-:Y:S02]  /*04d0*/  ISETP.NE.AND P0, PT, R13, 0x1, PT ;  /* 0x000000010d00780c */ /* 0x000fe40003f05270 */
[----:B------:R-:W-:-:S03]  /*04e0*/  ISETP.NE.U32.AND P1, PT, R3, 0x1, PT ;  /* 0x000000010300780c */ /* 0x000fc60003f25070 */
[----:B------:R-:W0:Y:S10]  /*04f0*/  LDC.64 R10, c[0x0][0x398] ;  /* 0x0000e600ff0a7b82 */ /* 0x000e340000000a00 */
[----:B------:R-:W-:Y:S01]  /*0500*/  @!P1 IMAD.MOV.U32 R13, RZ, RZ, -0x1 ;  /* 0xffffffffff0d9424 */ /* 0x000fe200078e00ff */
[----:B------:R-:W-:Y:S06]  /*0510*/  @!P0 BRA `(.L_x_5) ;  /* 0x0000000000288947 */ /* 0x000fec0003800000 */
[----:B------:R-:W2:Y:S01]  /*0520*/  LDC.64 R4, c[0x0][0x390] ;  /* 0x0000e400ff047b82 */ /* 0x000ea20000000a00 */
[----:B------:R-:W-:-:S07]  /*0530*/  MOV R3, 0xffffffff ;  /* 0xffffffff00037802 */ /* 0x000fce0000000f00 */
[----:B------:R-:W3:Y:S01]  /*0540*/  LDC.64 R6, c[0x0][0x398] ;  /* 0x0000e600ff067b82 */ /* 0x000ee20000000a00 */
[----:B--2---:R-:W-:-:S05]  /*0550*/  IMAD.WIDE.U32 R4, R2, 0x4, R4 ;  /* 0x0000000402047825 */ /* 0x004fca00078e0004 */
[----:B------:R2:W-:Y:S01]  /*0560*/  STG.E desc[UR12][R4.64], R3 ;  /* 0x0000000304007986 */ /* 0x0005e2000c10190c */
[----:B---3--:R-:W-:-:S04]  /*0570*/  IMAD.WIDE.U32 R6, R2, 0x4, R6 ;  /* 0x0000000402067825 */ /* 0x008fc800078e0006 */
[----:B------:R-:W-:Y:S01]  /*0580*/  VIADD R2, R2, 0x2 ;  /* 0x0000000202027836 */ /* 0x000fe20000000000 */
[----:B------:R2:W-:Y:S04]  /*0590*/  STG.E desc[UR12][R6.64], RZ ;  /* 0x000000ff06007986 */ /* 0x0005e8000c10190c */
[----:B------:R2:W-:Y:S04]  /*05a0*/  STG.E desc[UR12][R4.64+0x4], R3 ;  /* 0x0000040304007986 */ /* 0x0005e8000c10190c */
[----:B------:R2:W-:Y:S02]  /*05b0*/  STG.E desc[UR12][R6.64+0x4], RZ ;  /* 0x000004ff06007986 */ /* 0x0005e4000c10190c */
.L_x_5:
[----:B-12---:R-:W-:-:S04]  /*05c0*/  @!P1 IMAD.WIDE.U32 R4, R2, 0x4, R8 ;  /* 0x0000000402049825 */ /* 0x006fc800078e0008 */
[----:B0-----:R-:W-:Y:S01]  /*05d0*/  @!P1 IMAD.WIDE.U32 R2, R2, 0x4, R10 ;  /* 0x0000000402029825 */ /* 0x001fe200078e000a */
[----:B------:R1:W-:Y:S04]  /*05e0*/  @!P1 STG.E desc[UR12][R4.64], R13 ;  /* 0x0000000d04009986 */ /* 0x0003e8000c10190c */
[----:B------:R1:W-:Y:S02]  /*05f0*/  @!P1 STG.E desc[UR12][R2.64], RZ ;  /* 0x000000ff02009986 */ /* 0x0003e4000c10190c */
.L_x_1:
[----:B------:R-:W-:Y:S05]  /*0600*/  BSYNC.RECONVERGENT B0 ;  /* 0x0000000000007941 */ /* 0x000fea0003800200 */
.L_x_0:
[----:B01----:R-:W0:Y:S08]  /*0610*/  LDC R13, c[0x0][0x388] ;  /* 0x0000e200ff0d7b82 */ /* 0x003e300000000800 */
[----:B------:R-:W-:Y:S01]  /*0620*/  BAR.SYNC.DEFER_BLOCKING 0x0 ;  /* 0x0000000000007b1d */ /* 0x000fe20000010000 */
[----:B0-----:R-:W-:-:S13]  /*0630*/  ISETP.GE.U32.AND P0, PT, R0, R13, PT ;  /* 0x0000000d0000720c */ /* 0x001fda0003f06070 */
[----:B------:R-:W-:Y:S05]  /*0640*/  @P0 EXIT ;  /* 0x000000000000094d */ /* 0x000fea0003800000 */
[----:B------:R-:W0:Y:S01]  /*0650*/  LDC.64 R4, c[0x0][0x380] ;  /* 0x0000e000ff047b82 */ /* 0x000e220000000a00 */
[----:B------:R-:W-:Y:S02]  /*0660*/  ISETP.NE.AND P0, PT, R0, RZ, PT ;  /* 0x000000ff0000720c */ /* 0x000fe40003f05270 */
[----:B------:R-:W-:-:S11]  /*0670*/  MOV R6, 0xffffffff ;  /* 0xffffffff00067802 */ /* 0x000fd60000000f00 */
[C---:B------:R-:W-:Y:S02]  /*0680*/  @P0 VIADD R7, R0.reuse, 0xffffffff ;  /* 0xffffffff00070836 */ /* 0x040fe40000000000 */
[----:B0-----:R-:W-:-:S04]  /*0690*/  IMAD.WIDE.U32 R2, R0, 0x4, R4 ;  /* 0x0000000400027825 */ /* 0x001fc800078e0004 */
[----:B------:R-:W-:Y:S01]  /*06a0*/  @P0 IMAD.WIDE.U32 R4, R7, 0x4, R4 ;  /* 0x0000000407040825 */ /* 0x000fe200078e0004 */
[----:B------:R-:W2:Y:S04]  /*06b0*/  LDG.E R11, desc[UR12][R2.64] ;  /* 0x0000000c020b7981 */ /* 0x000ea8000c1e1900 */
[----:B------:R-:W3:Y:S01]  /*06c0*/  @P0 LDG.E R6, desc[UR12][R4.64] ;  /* 0x0000000c04060981 */ /* 0x000ee2000c1e1900 */
[----:B------:R-:W-:-:S05]  /*06d0*/  VIADD R7, R13, 0xffffffff ;  /* 0xffffffff0d077836 */ /* 0x000fca0000000000 */
[----:B------:R-:W-:-:S13]  /*06e0*/  ISETP.NE.AND P1, PT, R0, R7, PT ;  /* 0x000000070000720c */ /* 0x000fda0003f25270 */
[----:B------:R-:W2:Y:S02]  /*06f0*/  @!P1 LDC.64 R8, c[0x0][0x398] ;  /* 0x0000e600ff089b82 */ /* 0x000ea40000000a00 */
[C---:B--2---:R-:W-:Y:S01]  /*0700*/  @!P1 IMAD.WIDE.U32 R8, R11.reuse, 0x4, R8 ;  /* 0x000000040b089825 */ /* 0x044fe200078e0008 */
[----:B---3--:R-:W-:-:S04]  /*0710*/  ISETP.NE.AND P0, PT, R11, R6, PT ;  /* 0x000000060b00720c */ /* 0x008fc80003f05270 */
[----:B------:R-:W-:-:S13]  /*0720*/  ISETP.NE.AND P0, PT, R0, RZ, !P0 ;  /* 0x000000ff0000720c */ /* 0x000fda0004705270 */
[----:B------:R-:W0:Y:S02]  /*0730*/  @!P0 LDC.64 R6, c[0x0][0x390] ;  /* 0x0000e400ff068b82 */ /* 0x000e240000000a00 */
[----:B0-----:R-:W-:-:S05]  /*0740*/  @!P0 IMAD.WIDE.U32 R6, R11, 0x4, R6 ;  /* 0x000000040b068825 */ /* 0x001fca00078e0006 */
[----:B------:R0:W-:Y:S04]  /*0750*/  @!P0 STG.E desc[UR12][R6.64], R0 ;  /* 0x0000000006008986 */ /* 0x0001e8000c10190c */
[----:B------:R0:W-:Y:S01]  /*0760*/  @!P1 STG.E desc[UR12][R8.64], R13 ;  /* 0x0000000d08009986 */ /* 0x0001e2000c10190c */
[----:B------:R-:W-:Y:S05]  /*0770*/  @!P1 EXIT ;  /* 0x000000000000994d */ /* 0x000fea0003800000 */
[----:B------:R-:W2:Y:S02]  /*0780*/  LDG.E R2, desc[UR12][R2.64+0x4] ;  /* 0x0000040c02027981 */ /* 0x000ea4000c1e1900 */
[----:B--2---:R-:W-:-:S13]  /*0790*/  ISETP.NE.AND P0, PT, R11, R2, PT ;  /* 0x000000020b00720c */ /* 0x004fda0003f05270 */
[----:B------:R-:W-:Y:S05]  /*07a0*/  @!P0 EXIT ;  /* 0x000000000000894d */ /* 0x000fea0003800000 */
[----:B------:R-:W1:Y:S01]  /*07b0*/  LDC.64 R2, c[0x0][0x398] ;  /* 0x0000e600ff027b82 */ /* 0x000e620000000a00 */
[----:B------:R-:W-:Y:S01]  /*07c0*/  IADD3 R5, PT, PT, R0, 0x1, RZ ;  /* 0x0000000100057810 */ /* 0x000fe20007ffe0ff */
[----:B-1----:R-:W-:-:S05]  /*07d0*/  IMAD.WIDE.U32 R2, R11, 0x4, R2 ;  /* 0x000000040b027825 */ /* 0x002fca00078e0002 */
[----:B------:R-:W-:Y:S01]  /*07e0*/  STG.E desc[UR12][R2.64], R5 ;  /* 0x0000000502007986 */ /* 0x000fe2000c10190c */
[----:B------:R-:W-:Y:S05]  /*07f0*/  EXIT ;  /* 0x000000000000794d */ /* 0x000fea0003800000 */
.L_x_6:
[----:B------:R-:W-:-:S00]  /*0800*/  BRA `(.L_x_6) ;  /* 0xfffffffc00fc7947 */ /* 0x000fc0000383ffff */
[----:B------:R-:W-:-:S00]  /*0810*/  NOP ;  /* 0x0000000000007918 */ /* 0x000fc00000000000 */
        /* <DEDUP_REMOVED lines=14> */
.L_x_7:


//--------------------- .nv.shared.reserved.0     --------------------------
	.section	.nv.shared.reserved.0,"aw",@nobits
	.weak		__nv_reservedSMEM_offset_0_alias
	.size		__nv_reservedSMEM_offset_0_alias, 0, 64
	.other		__nv_reservedSMEM_offset_0_alias,@"STO_CUDA_RESERVED_SHARED STV_DEFAULT"
__nv_reservedSMEM_offset_0_alias:
	.zero		0
	.zero		64


//--------------------- .nv.constant0._ZN36_GLOBAL__N__a8261d60_4_k_cu_bbf8ccf212KBuildRangesEPKjjPjS2_j --------------------------
	.section	.nv.constant0._ZN36_GLOBAL__N__a8261d60_4_k_cu_bbf8ccf212KBuildRangesEPKjjPjS2_j,"a",@progbits
	.sectionflags	@""
	.align	4
.nv.constant0._ZN36_GLOBAL__N__a8261d60_4_k_cu_bbf8ccf212KBuildRangesEPKjjPjS2_j:
	.zero		932


//--------------------- SYMBOLS --------------------------

	.type		.nv.reservedSmem.offset0,@object
	.size		.nv.reservedSmem.offset0,0x4
